//
// Generated by NVIDIA NVVM Compiler
//
// Compiler Build ID: CL-36424714
// Cuda compilation tools, release 13.0, V13.0.88
// Based on NVVM 20.0.0
//

.version 9.0
.target sm_100
.address_size 64

	// .globl	_Z20matrixMultiplySharedPfS_S_i
// _ZZ20matrixMultiplySharedPfS_S_iE2sA has been demoted
// _ZZ20matrixMultiplySharedPfS_S_iE2sB has been demoted

.visible .entry _Z20matrixMultiplySharedPfS_S_i(
	.param .u64 .ptr .align 1 _Z20matrixMultiplySharedPfS_S_i_param_0,
	.param .u64 .ptr .align 1 _Z20matrixMultiplySharedPfS_S_i_param_1,
	.param .u64 .ptr .align 1 _Z20matrixMultiplySharedPfS_S_i_param_2,
	.param .u32 _Z20matrixMultiplySharedPfS_S_i_param_3
)
{
	.reg .pred 	%p<4>;
	.reg .b32 	%r<38>;
	.reg .b32 	%f<105>;
	.reg .b64 	%rd<13>;
	// demoted variable
	.shared .align 4 .b8 _ZZ20matrixMultiplySharedPfS_S_iE2sA[4096];
	// demoted variable
	.shared .align 4 .b8 _ZZ20matrixMultiplySharedPfS_S_iE2sB[4096];
	ld.param.u64 	%rd3, [_Z20matrixMultiplySharedPfS_S_i_param_0];
	ld.param.u64 	%rd4, [_Z20matrixMultiplySharedPfS_S_i_param_1];
	ld.param.u64 	%rd5, [_Z20matrixMultiplySharedPfS_S_i_param_2];
	ld.param.u32 	%r20, [_Z20matrixMultiplySharedPfS_S_i_param_3];
	mov.u32 	%r21, %ctaid.y;
	shl.b32 	%r22, %r21, 5;
	mov.u32 	%r1, %tid.y;
	add.s32 	%r2, %r22, %r1;
	mov.u32 	%r23, %ctaid.x;
	shl.b32 	%r3, %r23, 5;
	mov.u32 	%r4, %tid.x;
	add.s32 	%r5, %r3, %r4;
	setp.lt.s32 	%p1, %r20, 32;
	mov.f32 	%f104, 0f00000000;
	@%p1 bra 	$L__BB0_3;
	shl.b32 	%r24, %r1, 7;
	mov.u32 	%r25, _ZZ20matrixMultiplySharedPfS_S_iE2sA;
	add.s32 	%r6, %r25, %r24;
	shl.b32 	%r26, %r4, 2;
	add.s32 	%r7, %r6, %r26;
	mov.u32 	%r27, _ZZ20matrixMultiplySharedPfS_S_iE2sB;
	add.s32 	%r9, %r27, %r26;
	add.s32 	%r8, %r9, %r24;
	shr.s32 	%r28, %r20, 31;
	shr.u32 	%r29, %r28, 27;
	add.s32 	%r30, %r20, %r29;
	shr.s32 	%r31, %r30, 5;
	neg.s32 	%r37, %r31;
	mad.lo.s32 	%r36, %r20, %r2, %r4;
	mad.lo.s32 	%r32, %r1, %r20, %r4;
	add.s32 	%r35, %r32, %r3;
	shl.b32 	%r13, %r20, 5;
	cvta.to.global.u64 	%rd1, %rd3;
	cvta.to.global.u64 	%rd2, %rd4;
	mov.f32 	%f104, 0f00000000;
$L__BB0_2:
	mul.wide.u32 	%rd6, %r36, 4;
	add.s64 	%rd7, %rd1, %rd6;
	ld.global.f32 	%f6, [%rd7];
	st.shared.f32 	[%r7], %f6;
	mul.wide.u32 	%rd8, %r35, 4;
	add.s64 	%rd9, %rd2, %rd8;
	ld.global.f32 	%f7, [%rd9];
	st.shared.f32 	[%r8], %f7;
	bar.sync 	0;
	ld.shared.f32 	%f8, [%r6];
	ld.shared.f32 	%f9, [%r9];
	fma.rn.f32 	%f10, %f8, %f9, %f104;
	ld.shared.f32 	%f11, [%r6+4];
	ld.shared.f32 	%f12, [%r9+128];
	fma.rn.f32 	%f13, %f11, %f12, %f10;
	ld.shared.f32 	%f14, [%r6+8];
	ld.shared.f32 	%f15, [%r9+256];
	fma.rn.f32 	%f16, %f14, %f15, %f13;
	ld.shared.f32 	%f17, [%r6+12];
	ld.shared.f32 	%f18, [%r9+384];
	fma.rn.f32 	%f19, %f17, %f18, %f16;
	ld.shared.f32 	%f20, [%r6+16];
	ld.shared.f32 	%f21, [%r9+512];
	fma.rn.f32 	%f22, %f20, %f21, %f19;
	ld.shared.f32 	%f23, [%r6+20];
	ld.shared.f32 	%f24, [%r9+640];
	fma.rn.f32 	%f25, %f23, %f24, %f22;
	ld.shared.f32 	%f26, [%r6+24];
	ld.shared.f32 	%f27, [%r9+768];
	fma.rn.f32 	%f28, %f26, %f27, %f25;
	ld.shared.f32 	%f29, [%r6+28];
	ld.shared.f32 	%f30, [%r9+896];
	fma.rn.f32 	%f31, %f29, %f30, %f28;
	ld.shared.f32 	%f32, [%r6+32];
	ld.shared.f32 	%f33, [%r9+1024];
	fma.rn.f32 	%f34, %f32, %f33, %f31;
	ld.shared.f32 	%f35, [%r6+36];
	ld.shared.f32 	%f36, [%r9+1152];
	fma.rn.f32 	%f37, %f35, %f36, %f34;
	ld.shared.f32 	%f38, [%r6+40];
	ld.shared.f32 	%f39, [%r9+1280];
	fma.rn.f32 	%f40, %f38, %f39, %f37;
	ld.shared.f32 	%f41, [%r6+44];
	ld.shared.f32 	%f42, [%r9+1408];
	fma.rn.f32 	%f43, %f41, %f42, %f40;
	ld.shared.f32 	%f44, [%r6+48];
	ld.shared.f32 	%f45, [%r9+1536];
	fma.rn.f32 	%f46, %f44, %f45, %f43;
	ld.shared.f32 	%f47, [%r6+52];
	ld.shared.f32 	%f48, [%r9+1664];
	fma.rn.f32 	%f49, %f47, %f48, %f46;
	ld.shared.f32 	%f50, [%r6+56];
	ld.shared.f32 	%f51, [%r9+1792];
	fma.rn.f32 	%f52, %f50, %f51, %f49;
	ld.shared.f32 	%f53, [%r6+60];
	ld.shared.f32 	%f54, [%r9+1920];
	fma.rn.f32 	%f55, %f53, %f54, %f52;
	ld.shared.f32 	%f56, [%r6+64];
	ld.shared.f32 	%f57, [%r9+2048];
	fma.rn.f32 	%f58, %f56, %f57, %f55;
	ld.shared.f32 	%f59, [%r6+68];
	ld.shared.f32 	%f60, [%r9+2176];
	fma.rn.f32 	%f61, %f59, %f60, %f58;
	ld.shared.f32 	%f62, [%r6+72];
	ld.shared.f32 	%f63, [%r9+2304];
	fma.rn.f32 	%f64, %f62, %f63, %f61;
	ld.shared.f32 	%f65, [%r6+76];
	ld.shared.f32 	%f66, [%r9+2432];
	fma.rn.f32 	%f67, %f65, %f66, %f64;
	ld.shared.f32 	%f68, [%r6+80];
	ld.shared.f32 	%f69, [%r9+2560];
	fma.rn.f32 	%f70, %f68, %f69, %f67;
	ld.shared.f32 	%f71, [%r6+84];
	ld.shared.f32 	%f72, [%r9+2688];
	fma.rn.f32 	%f73, %f71, %f72, %f70;
	ld.shared.f32 	%f74, [%r6+88];
	ld.shared.f32 	%f75, [%r9+2816];
	fma.rn.f32 	%f76, %f74, %f75, %f73;
	ld.shared.f32 	%f77, [%r6+92];
	ld.shared.f32 	%f78, [%r9+2944];
	fma.rn.f32 	%f79, %f77, %f78, %f76;
	ld.shared.f32 	%f80, [%r6+96];
	ld.shared.f32 	%f81, [%r9+3072];
	fma.rn.f32 	%f82, %f80, %f81, %f79;
	ld.shared.f32 	%f83, [%r6+100];
	ld.shared.f32 	%f84, [%r9+3200];
	fma.rn.f32 	%f85, %f83, %f84, %f82;
	ld.shared.f32 	%f86, [%r6+104];
	ld.shared.f32 	%f87, [%r9+3328];
	fma.rn.f32 	%f88, %f86, %f87, %f85;
	ld.shared.f32 	%f89, [%r6+108];
	ld.shared.f32 	%f90, [%r9+3456];
	fma.rn.f32 	%f91, %f89, %f90, %f88;
	ld.shared.f32 	%f92, [%r6+112];
	ld.shared.f32 	%f93, [%r9+3584];
	fma.rn.f32 	%f94, %f92, %f93, %f91;
	ld.shared.f32 	%f95, [%r6+116];
	ld.shared.f32 	%f96, [%r9+3712];
	fma.rn.f32 	%f97, %f95, %f96, %f94;
	ld.shared.f32 	%f98, [%r6+120];
	ld.shared.f32 	%f99, [%r9+3840];
	fma.rn.f32 	%f100, %f98, %f99, %f97;
	ld.shared.f32 	%f101, [%r6+124];
	ld.shared.f32 	%f102, [%r9+3968];
	fma.rn.f32 	%f104, %f101, %f102, %f100;
	bar.sync 	0;
	add.s32 	%r37, %r37, 1;
	setp.ne.s32 	%p2, %r37, 0;
	add.s32 	%r36, %r36, 32;
	add.s32 	%r35, %r35, %r13;
	@%p2 bra 	$L__BB0_2;
$L__BB0_3:
	max.s32 	%r33, %r2, %r5;
	setp.ge.s32 	%p3, %r33, %r20;
	@%p3 bra 	$L__BB0_5;
	mad.lo.s32 	%r34, %r20, %r2, %r5;
	cvta.to.global.u64 	%rd10, %rd5;
	mul.wide.s32 	%rd11, %r34, 4;
	add.s64 	%rd12, %rd10, %rd11;
	st.global.f32 	[%rd12], %f104;
$L__BB0_5:
	ret;

}


// ===== COMPILED SASS (sm_100) =====

	.target	sm_100

	.elftype	@"ET_EXEC"


//--------------------- .note.nv.tkinfo           --------------------------
	.section	.note.nv.tkinfo,"",@"SHT_NOTE"
	.sectionflags	@"SHF_NOTE_NV_TKINFO"
	.tkinfo
        /*0018*/ 	.word	0x00000002
        /*0030*/ 	.string	""
        /*0030*/ 	.string	"ptxas"
        /*0030*/ 	.string	"Cuda compilation tools, release 13.0, V13.0.88"
        /*0030*/ 	.string	"Build cuda_13.0.r13.0/compiler.36424714_0"
        /*0030*/ 	.string	"-arch sm_100 -m 64 "



//--------------------- .note.nv.cuinfo           --------------------------
	.section	.note.nv.cuinfo,"",@"SHT_NOTE"
	.sectionflags	@"SHF_NOTE_NV_CUINFO"
        /*0018*/ 	.short	0x0002
        /*001a*/ 	.short	0x0064
        /*001c*/ 	.short	0x0082
	.zero		2


//--------------------- .nv.info                  --------------------------
	.section	.nv.info,"",@"SHT_CUDA_INFO"
	.align	4


	//----- nvinfo : EIATTR_REGCOUNT
	.align		4
        /*0000*/ 	.byte	0x04, 0x2f
        /*0002*/ 	.short	(.L_1 - .L_0)
	.align		4
.L_0:
        /*0004*/ 	.word	index@(_Z20matrixMultiplySharedPfS_S_i)
        /*0008*/ 	.word	0x0000001e


	//----- nvinfo : EIATTR_FRAME_SIZE
	.align		4
.L_1:
        /*000c*/ 	.byte	0x04, 0x11
        /*000e*/ 	.short	(.L_3 - .L_2)
	.align		4
.L_2:
        /*0010*/ 	.word	index@(_Z20matrixMultiplySharedPfS_S_i)
        /*0014*/ 	.word	0x00000000


	//----- nvinfo : EIATTR_MIN_STACK_SIZE
	.align		4
.L_3:
        /*0018*/ 	.byte	0x04, 0x12
        /*001a*/ 	.short	(.L_5 - .L_4)
	.align		4
.L_4:
        /*001c*/ 	.word	index@(_Z20matrixMultiplySharedPfS_S_i)
        /*0020*/ 	.word	0x00000000
.L_5:


//--------------------- .nv.compat                --------------------------
	.section	.nv.compat,"",@"SHT_CUDA_COMPAT_INFO"
	.align	4
        /*0000*/ 	.byte	0x02, 0x09, 0x00, 0x00, 0x02, 0x02, 0x01, 0x00, 0x02, 0x05, 0x05, 0x00, 0x03, 0x07, 0x01, 0x01
        /*0010*/ 	.byte	0x02, 0x03, 0x00, 0x00, 0x02, 0x06, 0x01, 0x00, 0x04, 0x0b, 0x08, 0x00, 0x09, 0x00, 0x00, 0x00
        /*0020*/ 	.byte	0x00, 0x00, 0x00, 0x00


//--------------------- .nv.info._Z20matrixMultiplySharedPfS_S_i --------------------------
	.section	.nv.info._Z20matrixMultiplySharedPfS_S_i,"",@"SHT_CUDA_INFO"
	.sectionflags	@""
	.align	4


	//----- nvinfo : EIATTR_CUDA_API_VERSION
	.align		4
        /*0000*/ 	.byte	0x04, 0x37
        /*0002*/ 	.short	(.L_7 - .L_6)
.L_6:
        /*0004*/ 	.word	0x00000082


	//----- nvinfo : EIATTR_KPARAM_INFO
	.align		4
.L_7:
        /*0008*/ 	.byte	0x04, 0x17
        /*000a*/ 	.short	(.L_9 - .L_8)
.L_8:
        /*000c*/ 	.word	0x00000000
        /*0010*/ 	.short	0x0003
        /*0012*/ 	.short	0x0018
        /*0014*/ 	.byte	0x00, 0xf0, 0x11, 0x00


	//----- nvinfo : EIATTR_KPARAM_INFO
	.align		4
.L_9:
        /*0018*/ 	.byte	0x04, 0x17
        /*001a*/ 	.short	(.L_11 - .L_10)
.L_10:
        /*001c*/ 	.word	0x00000000
        /*0020*/ 	.short	0x0002
        /*0022*/ 	.short	0x0010
        /*0024*/ 	.byte	0x00, 0xf5, 0x21, 0x00


	//----- nvinfo : EIATTR_KPARAM_INFO
	.align		4
.L_11:
        /*0028*/ 	.byte	0x04, 0x17
        /*002a*/ 	.short	(.L_13 - .L_12)
.L_12:
        /*002c*/ 	.word	0x00000000
        /*0030*/ 	.short	0x0001
        /*0032*/ 	.short	0x0008
        /*0034*/ 	.byte	0x00, 0xf5, 0x21, 0x00


	//----- nvinfo : EIATTR_KPARAM_INFO
	.align		4
.L_13:
        /*0038*/ 	.byte	0x04, 0x17
        /*003a*/ 	.short	(.L_15 - .L_14)
.L_14:
        /*003c*/ 	.word	0x00000000
        /*0040*/ 	.short	0x0000
        /*0042*/ 	.short	0x0000
        /*0044*/ 	.byte	0x00, 0xf5, 0x21, 0x00


	//----- nvinfo : EIATTR_SPARSE_MMA_MASK
	.align		4
.L_15:
        /*0048*/ 	.byte	0x03, 0x50
        /*004a*/ 	.short	0x0000


	//----- nvinfo : EIATTR_MAXREG_COUNT
	.align		4
        /*004c*/ 	.byte	0x03, 0x1b
        /*004e*/ 	.short	0x00ff


	//----- nvinfo : EIATTR_NUM_BARRIERS
	.align		4
        /*0050*/ 	.byte	0x02, 0x4c
        /*0052*/ 	.byte	0x01
	.zero		1


	//----- nvinfo : EIATTR_MERCURY_ISA_VERSION
	.align		4
        /*0054*/ 	.byte	0x03, 0x5f
        /*0056*/ 	.short	0x0101


	//----- nvinfo : EIATTR_VRC_CTA_INIT_COUNT
	.align		4
        /*0058*/ 	.byte	0x02, 0x4a
	.zero		1
	.zero		1


	//----- nvinfo : EIATTR_EXIT_INSTR_OFFSETS
	.align		4
        /*005c*/ 	.byte	0x04, 0x1c
        /*005e*/ 	.short	(.L_17 - .L_16)


	//   ....[0]....
.L_16:
        /*0060*/ 	.word	0x00000760


	//   ....[1]....
        /*0064*/ 	.word	0x000007b0


	//----- nvinfo : EIATTR_CBANK_PARAM_SIZE
	.align		4
.L_17:
        /*0068*/ 	.byte	0x03, 0x19
        /*006a*/ 	.short	0x001c


	//----- nvinfo : EIATTR_PARAM_CBANK
	.align		4
        /*006c*/ 	.byte	0x04, 0x0a
        /*006e*/ 	.short	(.L_19 - .L_18)
	.align		4
.L_18:
        /*0070*/ 	.word	index@(.nv.constant0._Z20matrixMultiplySharedPfS_S_i)
        /*0074*/ 	.short	0x0380
        /*0076*/ 	.short	0x001c


	//----- nvinfo : EIATTR_SW_WAR
	.align		4
.L_19:
        /*0078*/ 	.byte	0x04, 0x36
        /*007a*/ 	.short	(.L_21 - .L_20)
.L_20:
        /*007c*/ 	.word	0x00000008
.L_21:


//--------------------- .nv.callgraph             --------------------------
	.section	.nv.callgraph,"",@"SHT_CUDA_CALLGRAPH"
	.align	4
	.sectionentsize	8
	.align		4
        /*0000*/ 	.word	0x00000000
	.align		4
        /*0004*/ 	.word	0xffffffff
	.align		4
        /*0008*/ 	.word	0x00000000
	.align		4
        /*000c*/ 	.word	0xfffffffe
	.align		4
        /*0010*/ 	.word	0x00000000
	.align		4
        /*0014*/ 	.word	0xfffffffd
	.align		4
        /*0018*/ 	.word	0x00000000
	.align		4
        /*001c*/ 	.word	0xfffffffc


//--------------------- .text._Z20matrixMultiplySharedPfS_S_i --------------------------
	.section	.text._Z20matrixMultiplySharedPfS_S_i,"ax",@progbits
	.align	128
        .global         _Z20matrixMultiplySharedPfS_S_i
        .type           _Z20matrixMultiplySharedPfS_S_i,@function
        .size           _Z20matrixMultiplySharedPfS_S_i,(.L_x_3 - _Z20matrixMultiplySharedPfS_S_i)
        .other          _Z20matrixMultiplySharedPfS_S_i,@"STO_CUDA_ENTRY STV_DEFAULT"
_Z20matrixMultiplySharedPfS_S_i:
.text._Z20matrixMultiplySharedPfS_S_i:
[----:B------:R-:W-:Y:S01]  /*0000*/  LDC R1, c[0x0][0x37c] ;  /* 0x0000df00ff017b82 */ /* 0x000fe20000000800 */
[----:B------:R-:W0:Y:S07]  /*0010*/  S2R R18, SR_CTAID.Y ;  /* 0x0000000000127919 */ /* 0x000e2e0000002600 */
[----:B------:R-:W1:Y:S01]  /*0020*/  LDC R0, c[0x0][0x398] ;  /* 0x0000e600ff007b82 */ /* 0x000e620000000800 */
[----:B------:R-:W2:Y:S01]  /*0030*/  LDCU.64 UR8, c[0x0][0x358] ;  /* 0x00006b00ff0877ac */ /* 0x000ea20008000a00 */
[----:B------:R-:W-:Y:S01]  /*0040*/  HFMA2 R19, -RZ, RZ, 0, 0 ;  /* 0x00000000ff137431 */ /* 0x000fe200000001ff */
[----:B------:R-:W0:Y:S01]  /*0050*/  S2R R5, SR_TID.Y ;  /* 0x0000000000057919 */ /* 0x000e220000002200 */
[----:B------:R-:W3:Y:S01]  /*0060*/  S2R R7, SR_CTAID.X ;  /* 0x0000000000077919 */ /* 0x000ee20000002500 */
[----:B------:R-:W3:Y:S01]  /*0070*/  S2R R9, SR_TID.X ;  /* 0x0000000000097919 */ /* 0x000ee20000002100 */
[----:B-1----:R-:W-:-:S02]  /*0080*/  ISETP.GE.AND P1, PT, R0, 0x20, PT ;  /* 0x000000200000780c */ /* 0x002fc40003f26270 */
[----:B0-----:R-:W-:Y:S02]  /*0090*/  LEA R18, R18, R5, 0x5 ;  /* 0x0000000512127211 */ /* 0x001fe400078e28ff */
[----:B---3--:R-:W-:-:S04]  /*00a0*/  LEA R17, R7, R9, 0x5 ;  /* 0x0000000907117211 */ /* 0x008fc800078e28ff */
[----:B------:R-:W-:-:S04]  /*00b0*/  VIMNMX R3, PT, PT, R18, R17, !PT ;  /* 0x0000001112037248 */ /* 0x000fc80007fe0100 */
[----:B------:R-:W-:Y:S01]  /*00c0*/  ISETP.GE.AND P0, PT, R3, R0, PT ;  /* 0x000000000300720c */ /* 0x000fe20003f06270 */
[----:B--2---:R-:W-:-:S12]  /*00d0*/  @!P1 BRA `(.L_x_0) ;  /* 0x0000000400a09947 */ /* 0x004fd80003800000 */
[----:B------:R-:W0:Y:S01]  /*00e0*/  S2UR UR6, SR_CgaCtaId ;  /* 0x00000000000679c3 */ /* 0x000e220000008800 */
[----:B------:R-:W-:Y:S01]  /*00f0*/  UMOV UR4, 0x400 ;  /* 0x0000040000047882 */ /* 0x000fe20000000000 */
[----:B------:R-:W-:Y:S01]  /*0100*/  SHF.R.S32.HI R3, RZ, 0x1f, R0 ;  /* 0x0000001fff037819 */ /* 0x000fe20000011400 */
[----:B------:R-:W-:Y:S01]  /*0110*/  UIADD3 UR5, UPT, UPT, UR4, 0x1000, URZ ;  /* 0x0000100004057890 */ /* 0x000fe2000fffe0ff */
[-CC-:B------:R-:W-:Y:S01]  /*0120*/  IMAD R2, R5, R0.reuse, R9.reuse ;  /* 0x0000000005027224 */ /* 0x180fe200078e0209 */
[----:B------:R-:W-:Y:S02]  /*0130*/  MOV R19, RZ ;  /* 0x000000ff00137202 */ /* 0x000fe40000000f00 */
[----:B------:R-:W-:Y:S01]  /*0140*/  LEA.HI R4, R3, R0, RZ, 0x5 ;  /* 0x0000000003047211 */ /* 0x000fe200078f28ff */
[----:B------:R-:W1:Y:S01]  /*0150*/  LDC.64 R22, c[0x0][0x380] ;  /* 0x0000e000ff167b82 */ /* 0x000e620000000a00 */
[----:B------:R-:W-:Y:S01]  /*0160*/  LEA R3, R7, R2, 0x5 ;  /* 0x0000000207037211 */ /* 0x000fe200078e28ff */
[----:B------:R-:W-:Y:S01]  /*0170*/  IMAD R2, R18, R0, R9 ;  /* 0x0000000012027224 */ /* 0x000fe200078e0209 */
[----:B------:R-:W-:-:S04]  /*0180*/  SHF.R.S32.HI R4, RZ, 0x5, R4 ;  /* 0x00000005ff047819 */ /* 0x000fc80000011404 */
[----:B------:R-:W-:Y:S01]  /*0190*/  IADD3 R4, PT, PT, -R4, RZ, RZ ;  /* 0x000000ff04047210 */ /* 0x000fe20007ffe1ff */
[----:B------:R-:W2:Y:S01]  /*01a0*/  LDC.64 R20, c[0x0][0x388] ;  /* 0x0000e200ff147b82 */ /* 0x000ea20000000a00 */
[----:B0-----:R-:W-:Y:S02]  /*01b0*/  ULEA UR4, UR6, UR4, 0x18 ;  /* 0x0000000406047291 */ /* 0x001fe4000f8ec0ff */
[----:B------:R-:W-:-:S04]  /*01c0*/  ULEA UR5, UR6, UR5, 0x18 ;  /* 0x0000000506057291 */ /* 0x000fc8000f8ec0ff */
[----:B------:R-:W-:Y:S02]  /*01d0*/  LEA R16, R5, UR4, 0x7 ;  /* 0x0000000405107c11 */ /* 0x000fe4000f8e38ff */
[C---:B------:R-:W-:Y:S02]  /*01e0*/  LEA R6, R9.reuse, UR5, 0x2 ;  /* 0x0000000509067c11 */ /* 0x040fe4000f8e10ff */
[----:B------:R-:W-:Y:S02]  /*01f0*/  LEA R7, R9, R16, 0x2 ;  /* 0x0000001009077211 */ /* 0x000fe400078e10ff */
[----:B------:R-:W-:-:S07]  /*0200*/  LEA R5, R5, R6, 0x7 ;  /* 0x0000000605057211 */ /* 0x000fce00078e38ff */
.L_x_1:
[----:B-1----:R-:W-:-:S04]  /*0210*/  IMAD.WIDE.U32 R8, R2, 0x4, R22 ;  /* 0x0000000402087825 */ /* 0x002fc800078e0016 */
[----:B--2---:R-:W-:Y:S02]  /*0220*/  IMAD.WIDE.U32 R10, R3, 0x4, R20 ;  /* 0x00000004030a7825 */ /* 0x004fe400078e0014 */
[----:B------:R-:W2:Y:S04]  /*0230*/  LDG.E R8, desc[UR8][R8.64] ;  /* 0x0000000808087981 */ /* 0x000ea8000c1e1900 */
[----:B------:R-:W3:Y:S01]  /*0240*/  LDG.E R24, desc[UR8][R10.64] ;  /* 0x000000080a187981 */ /* 0x000ee2000c1e1900 */
[----:B------:R-:W-:Y:S02]  /*0250*/  IADD3 R4, PT, PT, R4, 0x1, RZ ;  /* 0x0000000104047810 */ /* 0x000fe40007ffe0ff */
[----:B------:R-:W-:Y:S02]  /*0260*/  IADD3 R2, PT, PT, R2, 0x20, RZ ;  /* 0x0000002002027810 */ /* 0x000fe40007ffe0ff */
[----:B------:R-:W-:-:S02]  /*0270*/  ISETP.NE.AND P1, PT, R4, RZ, PT ;  /* 0x000000ff0400720c */ /* 0x000fc40003f25270 */
[----:B------:R-:W-:Y:S01]  /*0280*/  LEA R3, R0, R3, 0x5 ;  /* 0x0000000300037211 */ /* 0x000fe200078e28ff */
[----:B--2---:R-:W-:Y:S04]  /*0290*/  STS [R7], R8 ;  /* 0x0000000807007388 */ /* 0x004fe80000000800 */
[----:B---3--:R-:W-:Y:S01]  /*02a0*/  STS [R5], R24 ;  /* 0x0000001805007388 */ /* 0x008fe20000000800 */
[----:B------:R-:W-:Y:S06]  /*02b0*/  BAR.SYNC.DEFER_BLOCKING 0x0 ;  /* 0x0000000000007b1d */ /* 0x000fec0000010000 */
[----:B------:R-:W-:Y:S04]  /*02c0*/  LDS R26, [R6] ;  /* 0x00000000061a7984 */ /* 0x000fe80000000800 */
[----:B------:R-:W0:Y:S04]  /*02d0*/  LDS.128 R12, [R16] ;  /* 0x00000000100c7984 */ /* 0x000e280000000c00 */
[----:B------:R-:W1:Y:S04]  /*02e0*/  LDS R27, [R6+0x80] ;  /* 0x00008000061b7984 */ /* 0x000e680000000800 */
[----:B------:R-:W2:Y:S04]  /*02f0*/  LDS R25, [R6+0x100] ;  /* 0x0001000006197984 */ /* 0x000ea80000000800 */
[----:B------:R-:W-:Y:S01]  /*0300*/  LDS.128 R8, [R16+0x10] ;  /* 0x0000100010087984 */ /* 0x000fe20000000c00 */
[----:B0-----:R-:W-:-:S03]  /*0310*/  FFMA R12, R12, R26, R19 ;  /* 0x0000001a0c0c7223 */ /* 0x001fc60000000013 */
[----:B------:R-:W0:Y:S01]  /*0320*/  LDS R19, [R6+0x180] ;  /* 0x0001800006137984 */ /* 0x000e220000000800 */
[----:B-1----:R-:W-:-:S03]  /*0330*/  FFMA R26, R27, R13, R12 ;  /* 0x0000000d1b1a7223 */ /* 0x002fc6000000000c */
[----:B------:R-:W1:Y:S01]  /*0340*/  LDS R13, [R6+0x200] ;  /* 0x00020000060d7984 */ /* 0x000e620000000800 */
[----:B--2---:R-:W-:-:S03]  /*0350*/  FFMA R14, R25, R14, R26 ;  /* 0x0000000e190e7223 */ /* 0x004fc6000000001a */
[----:B------:R-:W2:Y:S04]  /*0360*/  LDS R12, [R6+0x280] ;  /* 0x00028000060c7984 */ /* 0x000ea80000000800 */
[----:B------:R-:W-:Y:S01]  /*0370*/  LDS R25, [R6+0x380] ;  /* 0x0003800006197984 */ /* 0x000fe20000000800 */
[----:B0-----:R-:W-:-:S03]  /*0380*/  FFMA R15, R19, R15, R14 ;  /* 0x0000000f130f7223 */ /* 0x001fc6000000000e */
[----:B------:R-:W0:Y:S01]  /*0390*/  LDS R19, [R6+0x300] ;  /* 0x0003000006137984 */ /* 0x000e220000000800 */
[----:B-1----:R-:W-:-:S03]  /*03a0*/  FFMA R13, R8, R13, R15 ;  /* 0x0000000d080d7223 */ /* 0x002fc6000000000f */
[----:B------:R-:W-:Y:S01]  /*03b0*/  LDS R8, [R6+0x480] ;  /* 0x0004800006087984 */ /* 0x000fe20000000800 */
[----:B--2---:R-:W-:-:S03]  /*03c0*/  FFMA R24, R12, R9, R13 ;  /* 0x000000090c187223 */ /* 0x004fc6000000000d */
[----:B------:R-:W-:Y:S04]  /*03d0*/  LDS R9, [R6+0x400] ;  /* 0x0004000006097984 */ /* 0x000fe80000000800 */
[----:B------:R-:W1:Y:S01]  /*03e0*/  LDS.128 R12, [R16+0x20] ;  /* 0x00002000100c7984 */ /* 0x000e620000000c00 */
[----:B0-----:R-:W-:-:S03]  /*03f0*/  FFMA R10, R19, R10, R24 ;  /* 0x0000000a130a7223 */ /* 0x001fc60000000018 */
[----:B------:R-:W0:Y:S01]  /*0400*/  LDS R19, [R6+0x500] ;  /* 0x0005000006137984 */ /* 0x000e220000000800 */
[----:B------:R-:W-:-:S03]  /*0410*/  FFMA R11, R25, R11, R10 ;  /* 0x0000000b190b7223 */ /* 0x000fc6000000000a */
[----:B------:R-:W2:Y:S01]  /*0420*/  LDS R25, [R6+0x580] ;  /* 0x0005800006197984 */ /* 0x000ea20000000800 */
[----:B-1----:R-:W-:-:S03]  /*0430*/  FFMA R9, R12, R9, R11 ;  /* 0x000000090c097223 */ /* 0x002fc6000000000b */
[----:B------:R-:W-:Y:S01]  /*0440*/  LDS R12, [R6+0x680] ;  /* 0x00068000060c7984 */ /* 0x000fe20000000800 */
[----:B------:R-:W-:-:S03]  /*0450*/  FFMA R24, R8, R13, R9 ;  /* 0x0000000d08187223 */ /* 0x000fc60000000009 */
[----:B------:R-:W-:Y:S04]  /*0460*/  LDS R13, [R6+0x600] ;  /* 0x00060000060d7984 */ /* 0x000fe80000000800 */
[----:B------:R-:W1:Y:S01]  /*0470*/  LDS.128 R8, [R16+0x30] ;  /* 0x0000300010087984 */ /* 0x000e620000000c00 */
[----:B0-----:R-:W-:-:S03]  /*0480*/  FFMA R14, R19, R14, R24 ;  /* 0x0000000e130e7223 */ /* 0x001fc60000000018 */
[----:B------:R-:W0:Y:S01]  /*0490*/  LDS R19, [R6+0x700] ;  /* 0x0007000006137984 */ /* 0x000e220000000800 */
[----:B--2---:R-:W-:-:S03]  /*04a0*/  FFMA R15, R25, R15, R14 ;  /* 0x0000000f190f7223 */ /* 0x004fc6000000000e */
        /* <DEDUP_REMOVED lines=16> */
[----:B------:R-:W-:Y:S01]  /*05b0*/  LDS R24, [R6+0xc80] ;  /* 0x000c800006187984 */ /* 0x000fe20000000800 */
[----:B--2---:R-:W-:-:S03]  /*05c0*/  FFMA R15, R25, R15, R14 ;  /* 0x0000000f190f7223 */ /* 0x004fc6000000000e */
[----:B------:R-:W0:Y:S04]  /*05d0*/  LDS R25, [R6+0xb00] ;  /* 0x000b000006197984 */ /* 0x000e280000000800 */
[----:B------:R-:W-:Y:S01]  /*05e0*/  LDS R19, [R6+0xd00] ;  /* 0x000d000006137984 */ /* 0x000fe20000000800 */
[----:B-1----:R-:W-:-:S03]  /*05f0*/  FFMA R13, R8, R13, R15 ;  /* 0x0000000d080d7223 */ /* 0x002fc6000000000f */
[----:B------:R-:W1:Y:S01]  /*0600*/  LDS R8, [R6+0xb80] ;  /* 0x000b800006087984 */ /* 0x000e620000000800 */
[----:B------:R-:W-:-:S03]  /*0610*/  FFMA R26, R12, R9, R13 ;  /* 0x000000090c1a7223 */ /* 0x000fc6000000000d */
[----:B------:R-:W-:Y:S04]  /*0620*/  LDS R9, [R6+0xc00] ;  /* 0x000c000006097984 */ /* 0x000fe80000000800 */
[----:B------:R-:W2:Y:S01]  /*0630*/  LDS.128 R12, [R16+0x60] ;  /* 0x00006000100c7984 */ /* 0x000ea20000000c00 */
[----:B0-----:R-:W-:-:S04]  /*0640*/  FFMA R25, R25, R10, R26 ;  /* 0x0000000a19197223 */ /* 0x001fc8000000001a */
[----:B-1----:R-:W-:Y:S02]  /*0650*/  FFMA R11, R8, R11, R25 ;  /* 0x0000000b080b7223 */ /* 0x002fe40000000019 */
[----:B------:R-:W-:Y:S02]  /*0660*/  LDS R25, [R6+0xf80] ;  /* 0x000f800006197984 */ /* 0x000fe40000000800 */
[----:B--2---:R-:W-:Y:S02]  /*0670*/  FFMA R9, R12, R9, R11 ;  /* 0x000000090c097223 */ /* 0x004fe4000000000b */
[----:B------:R-:W0:Y:S02]  /*0680*/  LDS R12, [R6+0xd80] ;  /* 0x000d8000060c7984 */ /* 0x000e240000000800 */
[----:B------:R-:W-:Y:S02]  /*0690*/  FFMA R26, R24, R13, R9 ;  /* 0x0000000d181a7223 */ /* 0x000fe40000000009 */
[----:B------:R-:W-:Y:S02]  /*06a0*/  LDS R13, [R6+0xe00] ;  /* 0x000e0000060d7984 */ /* 0x000fe40000000800 */
[----:B------:R-:W-:-:S02]  /*06b0*/  FFMA R19, R19, R14, R26 ;  /* 0x0000000e13137223 */ /* 0x000fc4000000001a */
[----:B------:R-:W1:Y:S04]  /*06c0*/  LDS.128 R8, [R16+0x70] ;  /* 0x0000700010087984 */ /* 0x000e680000000c00 */
[----:B------:R-:W2:Y:S04]  /*06d0*/  LDS R24, [R6+0xe80] ;  /* 0x000e800006187984 */ /* 0x000ea80000000800 */
[----:B------:R-:W3:Y:S01]  /*06e0*/  LDS R14, [R6+0xf00] ;  /* 0x000f0000060e7984 */ /* 0x000ee20000000800 */
[----:B0-----:R-:W-:-:S04]  /*06f0*/  FFMA R15, R12, R15, R19 ;  /* 0x0000000f0c0f7223 */ /* 0x001fc80000000013 */
[----:B-1----:R-:W-:-:S04]  /*0700*/  FFMA R13, R8, R13, R15 ;  /* 0x0000000d080d7223 */ /* 0x002fc8000000000f */
[----:B--2---:R-:W-:-:S04]  /*0710*/  FFMA R9, R24, R9, R13 ;  /* 0x0000000918097223 */ /* 0x004fc8000000000d */
[----:B---3--:R-:W-:-:S04]  /*0720*/  FFMA R10, R14, R10, R9 ;  /* 0x0000000a0e0a7223 */ /* 0x008fc80000000009 */
[----:B------:R-:W-:Y:S01]  /*0730*/  FFMA R19, R25, R11, R10 ;  /* 0x0000000b19137223 */ /* 0x000fe2000000000a */
[----:B------:R-:W-:Y:S06]  /*0740*/  BAR.SYNC.DEFER_BLOCKING 0x0 ;  /* 0x0000000000007b1d */ /* 0x000fec0000010000 */
[----:B------:R-:W-:Y:S05]  /*0750*/  @P1 BRA `(.L_x_1) ;  /* 0xfffffff800ac1947 */ /* 0x000fea000383ffff */
.L_x_0:
[----:B------:R-:W-:Y:S05]  /*0760*/  @P0 EXIT ;  /* 0x000000000000094d */ /* 0x000fea0003800000 */
[----:B------:R-:W0:Y:S01]  /*0770*/  LDC.64 R2, c[0x0][0x390] ;  /* 0x0000e400ff027b82 */ /* 0x000e220000000a00 */
[----:B------:R-:W-:-:S04]  /*0780*/  IMAD R17, R18, R0, R17 ;  /* 0x0000000012117224 */ /* 0x000fc800078e0211 */
[----:B0-----:R-:W-:-:S05]  /*0790*/  IMAD.WIDE R2, R17, 0x4, R2 ;  /* 0x0000000411027825 */ /* 0x001fca00078e0202 */
[----:B------:R-:W-:Y:S01]  /*07a0*/  STG.E desc[UR8][R2.64], R19 ;  /* 0x0000001302007986 */ /* 0x000fe2000c101908 */
[----:B------:R-:W-:Y:S05]  /*07b0*/  EXIT ;  /* 0x000000000000794d */ /* 0x000fea0003800000 */
.L_x_2:
[----:B------:R-:W-:-:S00]  /*07c0*/  BRA `(.L_x_2) ;  /* 0xfffffffc00fc7947 */ /* 0x000fc0000383ffff */
[----:B------:R-:W-:-:S00]  /*07d0*/  NOP ;  /* 0x0000000000007918 */ /* 0x000fc00000000000 */
        /* <DEDUP_REMOVED lines=10> */
.L_x_3:


//--------------------- .nv.shared._Z20matrixMultiplySharedPfS_S_i --------------------------
	.section	.nv.shared._Z20matrixMultiplySharedPfS_S_i,"aw",@nobits
	.sectionflags	@""
	.align	4
.nv.shared._Z20matrixMultiplySharedPfS_S_i:
	.zero		9216


//--------------------- .nv.shared.reserved.0     --------------------------
	.section	.nv.shared.reserved.0,"aw",@nobits
	.weak		__nv_reservedSMEM_offset_0_alias
	.size		__nv_reservedSMEM_offset_0_alias, 0, 64
	.other		__nv_reservedSMEM_offset_0_alias,@"STO_CUDA_RESERVED_SHARED STV_DEFAULT"
__nv_reservedSMEM_offset_0_alias:
	.zero		0
	.zero		64


//--------------------- .nv.constant0._Z20matrixMultiplySharedPfS_S_i --------------------------
	.section	.nv.constant0._Z20matrixMultiplySharedPfS_S_i,"a",@progbits
	.sectionflags	@""
	.align	4
.nv.constant0._Z20matrixMultiplySharedPfS_S_i:
	.zero		924


//--------------------- SYMBOLS --------------------------

	.type		.nv.reservedSmem.offset0,@object
	.size		.nv.reservedSmem.offset0,0x4
	.type		.nv.reservedSmem.cap,@object
	.size		.nv.reservedSmem.cap,0x4
